//
// Generated by NVIDIA NVVM Compiler
//
// Compiler Build ID: CL-36424714
// Cuda compilation tools, release 13.0, V13.0.88
// Based on NVVM 20.0.0
//

.version 9.0
.target sm_100
.address_size 64

	// .globl	_Z13mandel_kernelPiffffiii

.visible .entry _Z13mandel_kernelPiffffiii(
	.param .u64 .ptr .align 1 _Z13mandel_kernelPiffffiii_param_0,
	.param .f32 _Z13mandel_kernelPiffffiii_param_1,
	.param .f32 _Z13mandel_kernelPiffffiii_param_2,
	.param .f32 _Z13mandel_kernelPiffffiii_param_3,
	.param .f32 _Z13mandel_kernelPiffffiii_param_4,
	.param .u32 _Z13mandel_kernelPiffffiii_param_5,
	.param .u32 _Z13mandel_kernelPiffffiii_param_6,
	.param .u32 _Z13mandel_kernelPiffffiii_param_7
)
{
	.reg .pred 	%p<7>;
	.reg .b32 	%r<22>;
	.reg .b32 	%f<20>;
	.reg .b64 	%rd<5>;

	ld.param.u64 	%rd1, [_Z13mandel_kernelPiffffiii_param_0];
	ld.param.f32 	%f9, [_Z13mandel_kernelPiffffiii_param_1];
	ld.param.f32 	%f10, [_Z13mandel_kernelPiffffiii_param_2];
	ld.param.f32 	%f11, [_Z13mandel_kernelPiffffiii_param_3];
	ld.param.f32 	%f12, [_Z13mandel_kernelPiffffiii_param_4];
	ld.param.u32 	%r7, [_Z13mandel_kernelPiffffiii_param_5];
	ld.param.u32 	%r9, [_Z13mandel_kernelPiffffiii_param_6];
	ld.param.u32 	%r8, [_Z13mandel_kernelPiffffiii_param_7];
	mov.u32 	%r11, %ctaid.x;
	mov.u32 	%r12, %ntid.x;
	mov.u32 	%r13, %tid.x;
	mad.lo.s32 	%r1, %r11, %r12, %r13;
	mov.u32 	%r14, %ctaid.y;
	mov.u32 	%r15, %ntid.y;
	mov.u32 	%r16, %tid.y;
	mad.lo.s32 	%r17, %r14, %r15, %r16;
	setp.ge.s32 	%p1, %r1, %r7;
	setp.ge.s32 	%p2, %r17, %r9;
	or.pred  	%p3, %p1, %p2;
	@%p3 bra 	$L__BB0_6;
	cvt.rn.f32.s32 	%f13, %r1;
	fma.rn.f32 	%f1, %f11, %f13, %f9;
	cvt.rn.f32.u32 	%f14, %r17;
	fma.rn.f32 	%f2, %f12, %f14, %f10;
	mad.lo.s32 	%r3, %r7, %r17, %r1;
	setp.lt.s32 	%p4, %r8, 1;
	mov.b32 	%r21, 0;
	@%p4 bra 	$L__BB0_5;
	mov.b32 	%r20, 0;
	mov.f32 	%f18, %f2;
	mov.f32 	%f19, %f1;
$L__BB0_3:
	mul.f32 	%f5, %f19, %f19;
	mul.f32 	%f6, %f18, %f18;
	add.f32 	%f15, %f5, %f6;
	setp.gt.f32 	%p5, %f15, 0f40800000;
	mov.u32 	%r21, %r20;
	@%p5 bra 	$L__BB0_5;
	sub.f32 	%f16, %f5, %f6;
	add.f32 	%f17, %f19, %f19;
	add.f32 	%f19, %f1, %f16;
	fma.rn.f32 	%f18, %f17, %f18, %f2;
	add.s32 	%r20, %r20, 1;
	setp.ne.s32 	%p6, %r20, %r8;
	mov.u32 	%r21, %r8;
	@%p6 bra 	$L__BB0_3;
$L__BB0_5:
	cvta.to.global.u64 	%rd2, %rd1;
	mul.wide.s32 	%rd3, %r3, 4;
	add.s64 	%rd4, %rd2, %rd3;
	st.global.u32 	[%rd4], %r21;
$L__BB0_6:
	ret;

}


// ===== COMPILED SASS (sm_100) =====

	.target	sm_100

	.elftype	@"ET_EXEC"


//--------------------- .note.nv.tkinfo           --------------------------
	.section	.note.nv.tkinfo,"",@"SHT_NOTE"
	.sectionflags	@"SHF_NOTE_NV_TKINFO"
	.tkinfo
        /*0018*/ 	.word	0x00000002
        /*0030*/ 	.string	""
        /*0030*/ 	.string	"ptxas"
        /*0030*/ 	.string	"Cuda compilation tools, release 13.0, V13.0.88"
        /*0030*/ 	.string	"Build cuda_13.0.r13.0/compiler.36424714_0"
        /*0030*/ 	.string	"-arch sm_100 -m 64 "



//--------------------- .note.nv.cuinfo           --------------------------
	.section	.note.nv.cuinfo,"",@"SHT_NOTE"
	.sectionflags	@"SHF_NOTE_NV_CUINFO"
        /*0018*/ 	.short	0x0002
        /*001a*/ 	.short	0x0064
        /*001c*/ 	.short	0x0082
	.zero		2


//--------------------- .nv.info                  --------------------------
	.section	.nv.info,"",@"SHT_CUDA_INFO"
	.align	4


	//----- nvinfo : EIATTR_REGCOUNT
	.align		4
        /*0000*/ 	.byte	0x04, 0x2f
        /*0002*/ 	.short	(.L_1 - .L_0)
	.align		4
.L_0:
        /*0004*/ 	.word	index@(_Z13mandel_kernelPiffffiii)
        /*0008*/ 	.word	0x00000010


	//----- nvinfo : EIATTR_FRAME_SIZE
	.align		4
.L_1:
        /*000c*/ 	.byte	0x04, 0x11
        /*000e*/ 	.short	(.L_3 - .L_2)
	.align		4
.L_2:
        /*0010*/ 	.word	index@(_Z13mandel_kernelPiffffiii)
        /*0014*/ 	.word	0x00000000


	//----- nvinfo : EIATTR_MIN_STACK_SIZE
	.align		4
.L_3:
        /*0018*/ 	.byte	0x04, 0x12
        /*001a*/ 	.short	(.L_5 - .L_4)
	.align		4
.L_4:
        /*001c*/ 	.word	index@(_Z13mandel_kernelPiffffiii)
        /*0020*/ 	.word	0x00000000
.L_5:


//--------------------- .nv.compat                --------------------------
	.section	.nv.compat,"",@"SHT_CUDA_COMPAT_INFO"
	.align	4
        /*0000*/ 	.byte	0x02, 0x09, 0x00, 0x00, 0x02, 0x02, 0x01, 0x00, 0x02, 0x05, 0x05, 0x00, 0x03, 0x07, 0x01, 0x01
        /*0010*/ 	.byte	0x02, 0x03, 0x00, 0x00, 0x02, 0x06, 0x01, 0x00, 0x04, 0x0b, 0x08, 0x00, 0x01, 0x00, 0x00, 0x00
        /*0020*/ 	.byte	0x00, 0x00, 0x00, 0x00


//--------------------- .nv.info._Z13mandel_kernelPiffffiii --------------------------
	.section	.nv.info._Z13mandel_kernelPiffffiii,"",@"SHT_CUDA_INFO"
	.sectionflags	@""
	.align	4


	//----- nvinfo : EIATTR_CUDA_API_VERSION
	.align		4
        /*0000*/ 	.byte	0x04, 0x37
        /*0002*/ 	.short	(.L_7 - .L_6)
.L_6:
        /*0004*/ 	.word	0x00000082


	//----- nvinfo : EIATTR_KPARAM_INFO
	.align		4
.L_7:
        /*0008*/ 	.byte	0x04, 0x17
        /*000a*/ 	.short	(.L_9 - .L_8)
.L_8:
        /*000c*/ 	.word	0x00000000
        /*0010*/ 	.short	0x0007
        /*0012*/ 	.short	0x0020
        /*0014*/ 	.byte	0x00, 0xf0, 0x11, 0x00


	//----- nvinfo : EIATTR_KPARAM_INFO
	.align		4
.L_9:
        /*0018*/ 	.byte	0x04, 0x17
        /*001a*/ 	.short	(.L_11 - .L_10)
.L_10:
        /*001c*/ 	.word	0x00000000
        /*0020*/ 	.short	0x0006
        /*0022*/ 	.short	0x001c
        /*0024*/ 	.byte	0x00, 0xf0, 0x11, 0x00


	//----- nvinfo : EIATTR_KPARAM_INFO
	.align		4
.L_11:
        /*0028*/ 	.byte	0x04, 0x17
        /*002a*/ 	.short	(.L_13 - .L_12)
.L_12:
        /*002c*/ 	.word	0x00000000
        /*0030*/ 	.short	0x0005
        /*0032*/ 	.short	0x0018
        /*0034*/ 	.byte	0x00, 0xf0, 0x11, 0x00


	//----- nvinfo : EIATTR_KPARAM_INFO
	.align		4
.L_13:
        /*0038*/ 	.byte	0x04, 0x17
        /*003a*/ 	.short	(.L_15 - .L_14)
.L_14:
        /*003c*/ 	.word	0x00000000
        /*0040*/ 	.short	0x0004
        /*0042*/ 	.short	0x0014
        /*0044*/ 	.byte	0x00, 0xf0, 0x11, 0x00


	//----- nvinfo : EIATTR_KPARAM_INFO
	.align		4
.L_15:
        /*0048*/ 	.byte	0x04, 0x17
        /*004a*/ 	.short	(.L_17 - .L_16)
.L_16:
        /*004c*/ 	.word	0x00000000
        /*0050*/ 	.short	0x0003
        /*0052*/ 	.short	0x0010
        /*0054*/ 	.byte	0x00, 0xf0, 0x11, 0x00


	//----- nvinfo : EIATTR_KPARAM_INFO
	.align		4
.L_17:
        /*0058*/ 	.byte	0x04, 0x17
        /*005a*/ 	.short	(.L_19 - .L_18)
.L_18:
        /*005c*/ 	.word	0x00000000
        /*0060*/ 	.short	0x0002
        /*0062*/ 	.short	0x000c
        /*0064*/ 	.byte	0x00, 0xf0, 0x11, 0x00


	//----- nvinfo : EIATTR_KPARAM_INFO
	.align		4
.L_19:
        /*0068*/ 	.byte	0x04, 0x17
        /*006a*/ 	.short	(.L_21 - .L_20)
.L_20:
        /*006c*/ 	.word	0x00000000
        /*0070*/ 	.short	0x0001
        /*0072*/ 	.short	0x0008
        /*0074*/ 	.byte	0x00, 0xf0, 0x11, 0x00


	//----- nvinfo : EIATTR_KPARAM_INFO
	.align		4
.L_21:
        /*0078*/ 	.byte	0x04, 0x17
        /*007a*/ 	.short	(.L_23 - .L_22)
.L_22:
        /*007c*/ 	.word	0x00000000
        /*0080*/ 	.short	0x0000
        /*0082*/ 	.short	0x0000
        /*0084*/ 	.byte	0x00, 0xf5, 0x21, 0x00


	//----- nvinfo : EIATTR_SPARSE_MMA_MASK
	.align		4
.L_23:
        /*0088*/ 	.byte	0x03, 0x50
        /*008a*/ 	.short	0x0000


	//----- nvinfo : EIATTR_MAXREG_COUNT
	.align		4
        /*008c*/ 	.byte	0x03, 0x1b
        /*008e*/ 	.short	0x00ff


	//----- nvinfo : EIATTR_MERCURY_ISA_VERSION
	.align		4
        /*0090*/ 	.byte	0x03, 0x5f
        /*0092*/ 	.short	0x0101


	//----- nvinfo : EIATTR_VRC_CTA_INIT_COUNT
	.align		4
        /*0094*/ 	.byte	0x02, 0x4a
	.zero		1
	.zero		1


	//----- nvinfo : EIATTR_EXIT_INSTR_OFFSETS
	.align		4
        /*0098*/ 	.byte	0x04, 0x1c
        /*009a*/ 	.short	(.L_25 - .L_24)


	//   ....[0]....
.L_24:
        /*009c*/ 	.word	0x000000c0


	//   ....[1]....
        /*00a0*/ 	.word	0x00000300


	//----- nvinfo : EIATTR_CRS_STACK_SIZE
	.align		4
.L_25:
        /*00a4*/ 	.byte	0x04, 0x1e
        /*00a6*/ 	.short	(.L_27 - .L_26)
.L_26:
        /*00a8*/ 	.word	0x00000000


	//----- nvinfo : EIATTR_CBANK_PARAM_SIZE
	.align		4
.L_27:
        /*00ac*/ 	.byte	0x03, 0x19
        /*00ae*/ 	.short	0x0024


	//----- nvinfo : EIATTR_PARAM_CBANK
	.align		4
        /*00b0*/ 	.byte	0x04, 0x0a
        /*00b2*/ 	.short	(.L_29 - .L_28)
	.align		4
.L_28:
        /*00b4*/ 	.word	index@(.nv.constant0._Z13mandel_kernelPiffffiii)
        /*00b8*/ 	.short	0x0380
        /*00ba*/ 	.short	0x0024


	//----- nvinfo : EIATTR_SW_WAR
	.align		4
.L_29:
        /*00bc*/ 	.byte	0x04, 0x36
        /*00be*/ 	.short	(.L_31 - .L_30)
.L_30:
        /*00c0*/ 	.word	0x00000008
.L_31:


//--------------------- .nv.callgraph             --------------------------
	.section	.nv.callgraph,"",@"SHT_CUDA_CALLGRAPH"
	.align	4
	.sectionentsize	8
	.align		4
        /*0000*/ 	.word	0x00000000
	.align		4
        /*0004*/ 	.word	0xffffffff
	.align		4
        /*0008*/ 	.word	0x00000000
	.align		4
        /*000c*/ 	.word	0xfffffffe
	.align		4
        /*0010*/ 	.word	0x00000000
	.align		4
        /*0014*/ 	.word	0xfffffffd
	.align		4
        /*0018*/ 	.word	0x00000000
	.align		4
        /*001c*/ 	.word	0xfffffffc


//--------------------- .text._Z13mandel_kernelPiffffiii --------------------------
	.section	.text._Z13mandel_kernelPiffffiii,"ax",@progbits
	.align	128
        .global         _Z13mandel_kernelPiffffiii
        .type           _Z13mandel_kernelPiffffiii,@function
        .size           _Z13mandel_kernelPiffffiii,(.L_x_4 - _Z13mandel_kernelPiffffiii)
        .other          _Z13mandel_kernelPiffffiii,@"STO_CUDA_ENTRY STV_DEFAULT"
_Z13mandel_kernelPiffffiii:
.text._Z13mandel_kernelPiffffiii:
[----:B------:R-:W-:Y:S01]  /*0000*/  LDC R1, c[0x0][0x37c] ;  /* 0x0000df00ff017b82 */ /* 0x000fe20000000800 */
[----:B------:R-:W0:Y:S07]  /*0010*/  S2R R2, SR_TID.Y ;  /* 0x0000000000027919 */ /* 0x000e2e0000002200 */
[----:B------:R-:W1:Y:S01]  /*0020*/  LDC R0, c[0x0][0x360] ;  /* 0x0000d800ff007b82 */ /* 0x000e620000000800 */
[----:B------:R-:W2:Y:S01]  /*0030*/  LDCU.64 UR6, c[0x0][0x398] ;  /* 0x00007300ff0677ac */ /* 0x000ea20008000a00 */
[----:B------:R-:W1:Y:S06]  /*0040*/  S2R R5, SR_TID.X ;  /* 0x0000000000057919 */ /* 0x000e6c0000002100 */
[----:B------:R-:W0:Y:S08]  /*0050*/  S2UR UR5, SR_CTAID.Y ;  /* 0x00000000000579c3 */ /* 0x000e300000002600 */
[----:B------:R-:W0:Y:S08]  /*0060*/  LDC R3, c[0x0][0x364] ;  /* 0x0000d900ff037b82 */ /* 0x000e300000000800 */
[----:B------:R-:W1:Y:S01]  /*0070*/  S2UR UR4, SR_CTAID.X ;  /* 0x00000000000479c3 */ /* 0x000e620000002500 */
[----:B0-----:R-:W-:-:S05]  /*0080*/  IMAD R3, R3, UR5, R2 ;  /* 0x0000000503037c24 */ /* 0x001fca000f8e0202 */
[----:B--2---:R-:W-:Y:S01]  /*0090*/  ISETP.GE.AND P0, PT, R3, UR7, PT ;  /* 0x0000000703007c0c */ /* 0x004fe2000bf06270 */
[----:B-1----:R-:W-:-:S05]  /*00a0*/  IMAD R0, R0, UR4, R5 ;  /* 0x0000000400007c24 */ /* 0x002fca000f8e0205 */
[----:B------:R-:W-:-:S13]  /*00b0*/  ISETP.GE.OR P0, PT, R0, UR6, P0 ;  /* 0x0000000600007c0c */ /* 0x000fda0008706670 */
[----:B------:R-:W-:Y:S05]  /*00c0*/  @P0 EXIT ;  /* 0x000000000000094d */ /* 0x000fea0003800000 */
[----:B------:R-:W0:Y:S01]  /*00d0*/  LDCU UR7, c[0x0][0x3a0] ;  /* 0x00007400ff0777ac */ /* 0x000e220008000800 */
[----:B------:R-:W1:Y:S01]  /*00e0*/  LDC.64 R8, c[0x0][0x388] ;  /* 0x0000e200ff087b82 */ /* 0x000e620000000a00 */
[----:B------:R-:W-:Y:S01]  /*00f0*/  I2FP.F32.U32 R2, R3 ;  /* 0x0000000300027245 */ /* 0x000fe20000201000 */
[----:B------:R-:W-:Y:S01]  /*0100*/  IMAD R7, R3, UR6, R0 ;  /* 0x0000000603077c24 */ /* 0x000fe2000f8e0200 */
[----:B------:R-:W1:Y:S01]  /*0110*/  LDCU.64 UR8, c[0x0][0x390] ;  /* 0x00007200ff0877ac */ /* 0x000e620008000a00 */
[----:B------:R-:W-:Y:S01]  /*0120*/  I2FP.F32.S32 R5, R0 ;  /* 0x0000000000057245 */ /* 0x000fe20000201400 */
[----:B------:R-:W2:Y:S01]  /*0130*/  LDCU.64 UR4, c[0x0][0x358] ;  /* 0x00006b00ff0477ac */ /* 0x000ea20008000a00 */
[----:B0-----:R-:W-:Y:S01]  /*0140*/  UISETP.GE.AND UP0, UPT, UR7, 0x1, UPT ;  /* 0x000000010700788c */ /* 0x001fe2000bf06270 */
[----:B-1----:R-:W-:Y:S01]  /*0150*/  FFMA R2, R2, UR9, R9 ;  /* 0x0000000902027c23 */ /* 0x002fe20008000009 */
[----:B------:R-:W-:Y:S02]  /*0160*/  HFMA2 R9, -RZ, RZ, 0, 0 ;  /* 0x00000000ff097431 */ /* 0x000fe400000001ff */
[----:B------:R-:W-:-:S05]  /*0170*/  FFMA R5, R5, UR8, R8 ;  /* 0x0000000805057c23 */ /* 0x000fca0008000008 */
[----:B--2---:R-:W-:Y:S05]  /*0180*/  BRA.U !UP0, `(.L_x_0) ;  /* 0x0000000108507547 */ /* 0x004fea000b800000 */
[----:B------:R-:W-:Y:S01]  /*0190*/  BSSY.RECONVERGENT B0, `(.L_x_0) ;  /* 0x0000013000007945 */ /* 0x000fe20003800200 */
[----:B------:R-:W-:Y:S01]  /*01a0*/  MOV R9, RZ ;  /* 0x000000ff00097202 */ /* 0x000fe20000000f00 */
[----:B------:R-:W0:Y:S01]  /*01b0*/  LDCU UR6, c[0x0][0x3a0] ;  /* 0x00007400ff0677ac */ /* 0x000e220008000800 */
[----:B------:R-:W-:Y:S02]  /*01c0*/  MOV R3, R2 ;  /* 0x0000000200037202 */ /* 0x000fe40000000f00 */
[----:B------:R-:W-:Y:S01]  /*01d0*/  MOV R0, R5 ;  /* 0x0000000500007202 */ /* 0x000fe20000000f00 */
[----:B------:R-:W1:Y:S06]  /*01e0*/  LDCU UR7, c[0x0][0x3a0] ;  /* 0x00007400ff0777ac */ /* 0x000e6c0008000800 */
.L_x_2:
[----:B------:R-:W-:Y:S01]  /*01f0*/  FMUL R4, R0, R0 ;  /* 0x0000000000047220 */ /* 0x000fe20000400000 */
[----:B------:R-:W-:-:S04]  /*0200*/  FMUL R13, R3, R3 ;  /* 0x00000003030d7220 */ /* 0x000fc80000400000 */
[----:B------:R-:W-:-:S05]  /*0210*/  FADD R6, R4, R13 ;  /* 0x0000000d04067221 */ /* 0x000fca0000000000 */
[----:B------:R-:W-:-:S13]  /*0220*/  FSETP.GT.AND P0, PT, R6, 4, PT ;  /* 0x408000000600780b */ /* 0x000fda0003f04000 */
[----:B------:R-:W-:Y:S05]  /*0230*/  @P0 BRA `(.L_x_1) ;  /* 0x0000000000200947 */ /* 0x000fea0003800000 */
[----:B------:R-:W-:Y:S01]  /*0240*/  IADD3 R9, PT, PT, R9, 0x1, RZ ;  /* 0x0000000109097810 */ /* 0x000fe20007ffe0ff */
[----:B------:R-:W-:Y:S01]  /*0250*/  FADD R11, R0, R0 ;  /* 0x00000000000b7221 */ /* 0x000fe20000000000 */
[----:B------:R-:W-:Y:S02]  /*0260*/  FADD R0, R4, -R13 ;  /* 0x8000000d04007221 */ /* 0x000fe40000000000 */
[----:B-1----:R-:W-:Y:S01]  /*0270*/  ISETP.NE.AND P0, PT, R9, UR7, PT ;  /* 0x0000000709007c0c */ /* 0x002fe2000bf05270 */
[----:B------:R-:W-:Y:S01]  /*0280*/  FFMA R3, R11, R3, R2 ;  /* 0x000000030b037223 */ /* 0x000fe20000000002 */
[----:B------:R-:W-:-:S11]  /*0290*/  FADD R0, R5, R0 ;  /* 0x0000000005007221 */ /* 0x000fd60000000000 */
[----:B------:R-:W-:Y:S05]  /*02a0*/  @P0 BRA `(.L_x_2) ;  /* 0xfffffffc00d00947 */ /* 0x000fea000383ffff */
[----:B0-----:R-:W-:-:S07]  /*02b0*/  MOV R9, UR6 ;  /* 0x0000000600097c02 */ /* 0x001fce0008000f00 */
.L_x_1:
[----:B01----:R-:W-:Y:S05]  /*02c0*/  BSYNC.RECONVERGENT B0 ;  /* 0x0000000000007941 */ /* 0x003fea0003800200 */
.L_x_0:
[----:B------:R-:W0:Y:S02]  /*02d0*/  LDC.64 R2, c[0x0][0x380] ;  /* 0x0000e000ff027b82 */ /* 0x000e240000000a00 */
[----:B0-----:R-:W-:-:S05]  /*02e0*/  IMAD.WIDE R2, R7, 0x4, R2 ;  /* 0x0000000407027825 */ /* 0x001fca00078e0202 */
[----:B------:R-:W-:Y:S01]  /*02f0*/  STG.E desc[UR4][R2.64], R9 ;  /* 0x0000000902007986 */ /* 0x000fe2000c101904 */
[----:B------:R-:W-:Y:S05]  /*0300*/  EXIT ;  /* 0x000000000000794d */ /* 0x000fea0003800000 */
.L_x_3:
[----:B------:R-:W-:-:S00]  /*0310*/  BRA `(.L_x_3) ;  /* 0xfffffffc00fc7947 */ /* 0x000fc0000383ffff */
[----:B------:R-:W-:-:S00]  /*0320*/  NOP ;  /* 0x0000000000007918 */ /* 0x000fc00000000000 */
        /* <DEDUP_REMOVED lines=13> */
.L_x_4:


//--------------------- .nv.shared.reserved.0     --------------------------
	.section	.nv.shared.reserved.0,"aw",@nobits
	.weak		__nv_reservedSMEM_offset_0_alias
	.size		__nv_reservedSMEM_offset_0_alias, 0, 64
	.other		__nv_reservedSMEM_offset_0_alias,@"STO_CUDA_RESERVED_SHARED STV_DEFAULT"
__nv_reservedSMEM_offset_0_alias:
	.zero		0
	.zero		64


//--------------------- .nv.constant0._Z13mandel_kernelPiffffiii --------------------------
	.section	.nv.constant0._Z13mandel_kernelPiffffiii,"a",@progbits
	.sectionflags	@""
	.align	4
.nv.constant0._Z13mandel_kernelPiffffiii:
	.zero		932


//--------------------- SYMBOLS --------------------------

	.type		.nv.reservedSmem.offset0,@object
	.size		.nv.reservedSmem.offset0,0x4
